	.headerflags	@"EF_CUDA_TEXMODE_UNIFIED EF_CUDA_64BIT_ADDRESS EF_CUDA_ACCELERATORS EF_CUDA_SM90 EF_CUDA_VIRTUAL_SM(EF_CUDA_SM90)"
	.elftype	@"ET_EXEC"


//--------------------- .nv.info                  --------------------------
	.section	.nv.info,"",@"SHT_CUDA_INFO"
	.align	4


	//----- nvinfo : EIATTR_REGCOUNT
	.align		4
        /*0000*/ 	.byte	0x04, 0x2f
        /*0002*/ 	.short	(.L_1 - .L_0)
	.align		4
.L_0:
        /*0004*/ 	.word	index@(triton_poi_fused_reflection_pad2d_6)
        /*0008*/ 	.word	0x0000001e


	//----- nvinfo : EIATTR_MIN_STACK_SIZE
	.align		4
.L_1:
        /*000c*/ 	.byte	0x04, 0x12
        /*000e*/ 	.short	(.L_3 - .L_2)
	.align		4
.L_2:
        /*0010*/ 	.word	index@(triton_poi_fused_reflection_pad2d_6)
        /*0014*/ 	.word	0x00000000


	//----- nvinfo : EIATTR_FRAME_SIZE
	.align		4
.L_3:
        /*0018*/ 	.byte	0x04, 0x11
        /*001a*/ 	.short	(.L_5 - .L_4)
	.align		4
.L_4:
        /*001c*/ 	.word	index@(triton_poi_fused_reflection_pad2d_6)
        /*0020*/ 	.word	0x00000000


	//----- nvinfo : EIATTR_MIN_STACK_SIZE
	.align		4
.L_5:
        /*0024*/ 	.byte	0x04, 0x12
        /*0026*/ 	.short	(.L_7 - .L_6)
	.align		4
.L_6:
        /*0028*/ 	.word	index@(triton_poi_fused_reflection_pad2d_6)
        /*002c*/ 	.word	0x00000000
.L_7:


//--------------------- .nv.info.triton_poi_fused_reflection_pad2d_6 --------------------------
	.section	.nv.info.triton_poi_fused_reflection_pad2d_6,"",@"SHT_CUDA_INFO"
	.sectionflags	@""
	.align	4


	//----- nvinfo : EIATTR_CUDA_API_VERSION
	.align		4
        /*0000*/ 	.byte	0x04, 0x37
        /*0002*/ 	.short	(.L_9 - .L_8)
.L_8:
        /*0004*/ 	.word	0x0000007c


	//----- nvinfo : EIATTR_KPARAM_INFO
	.align		4
.L_9:
        /*0008*/ 	.byte	0x04, 0x17
        /*000a*/ 	.short	(.L_11 - .L_10)
.L_10:
        /*000c*/ 	.word	0x00000000
        /*0010*/ 	.short	0x0002
        /*0012*/ 	.short	0x0010
        /*0014*/ 	.byte	0x00, 0xf0, 0x11, 0x00


	//----- nvinfo : EIATTR_KPARAM_INFO
	.align		4
.L_11:
        /*0018*/ 	.byte	0x04, 0x17
        /*001a*/ 	.short	(.L_13 - .L_12)
.L_12:
        /*001c*/ 	.word	0x00000000
        /*0020*/ 	.short	0x0001
        /*0022*/ 	.short	0x0008
        /*0024*/ 	.byte	0x00, 0xf4, 0x21, 0x00


	//----- nvinfo : EIATTR_KPARAM_INFO
	.align		4
.L_13:
        /*0028*/ 	.byte	0x04, 0x17
        /*002a*/ 	.short	(.L_15 - .L_14)
.L_14:
        /*002c*/ 	.word	0x00000000
        /*0030*/ 	.short	0x0000
        /*0032*/ 	.short	0x0000
        /*0034*/ 	.byte	0x00, 0xf4, 0x21, 0x00


	//----- nvinfo : EIATTR_SPARSE_MMA_MASK
	.align		4
.L_15:
        /*0038*/ 	.byte	0x03, 0x50
        /*003a*/ 	.short	0x0000


	//----- nvinfo : EIATTR_MAXREG_COUNT
	.align		4
        /*003c*/ 	.byte	0x03, 0x1b
        /*003e*/ 	.short	0x00ff


	//----- nvinfo : EIATTR_EXIT_INSTR_OFFSETS
	.align		4
        /*0040*/ 	.byte	0x04, 0x1c
        /*0042*/ 	.short	(.L_17 - .L_16)


	//   ....[0]....
.L_16:
        /*0044*/ 	.word	0x00000ab0


	//----- nvinfo : EIATTR_REQNTID
	.align		4
.L_17:
        /*0048*/ 	.byte	0x04, 0x10
        /*004a*/ 	.short	(.L_19 - .L_18)
.L_18:
        /*004c*/ 	.word	0x00000080
        /*0050*/ 	.word	0x00000001
        /*0054*/ 	.word	0x00000001


	//----- nvinfo : EIATTR_CBANK_PARAM_SIZE
	.align		4
.L_19:
        /*0058*/ 	.byte	0x03, 0x19
        /*005a*/ 	.short	0x0014


	//----- nvinfo : EIATTR_PARAM_CBANK
	.align		4
        /*005c*/ 	.byte	0x04, 0x0a
        /*005e*/ 	.short	(.L_21 - .L_20)
	.align		4
.L_20:
        /*0060*/ 	.word	index@(.nv.constant0.triton_poi_fused_reflection_pad2d_6)
        /*0064*/ 	.short	0x0210
        /*0066*/ 	.short	0x0014


	//----- nvinfo : EIATTR_SW_WAR
	.align		4
.L_21:
        /*0068*/ 	.byte	0x04, 0x36
        /*006a*/ 	.short	(.L_23 - .L_22)
.L_22:
        /*006c*/ 	.word	0x00000008
.L_23:


//--------------------- .nv.callgraph             --------------------------
	.section	.nv.callgraph,"",@"SHT_CUDA_CALLGRAPH"
	.align	4
	.sectionentsize	8
	.align		4
        /*0000*/ 	.word	0x00000000
	.align		4
        /*0004*/ 	.word	0xffffffff
	.align		4
        /*0008*/ 	.word	0x00000000
	.align		4
        /*000c*/ 	.word	0xfffffffe
	.align		4
        /*0010*/ 	.word	0x00000000
	.align		4
        /*0014*/ 	.word	0xfffffffd
	.align		4
        /*0018*/ 	.word	0x00000000
	.align		4
        /*001c*/ 	.word	0xfffffffc


//--------------------- .text.triton_poi_fused_reflection_pad2d_6 --------------------------
	.section	.text.triton_poi_fused_reflection_pad2d_6,"ax",@progbits
	.align	128
        .global         triton_poi_fused_reflection_pad2d_6
        .type           triton_poi_fused_reflection_pad2d_6,@function
        .size           triton_poi_fused_reflection_pad2d_6,(.L_x_1 - triton_poi_fused_reflection_pad2d_6)
        .other          triton_poi_fused_reflection_pad2d_6,@"STO_CUDA_ENTRY STV_DEFAULT"
triton_poi_fused_reflection_pad2d_6:
.text.triton_poi_fused_reflection_pad2d_6:
[----:B------:R-:W-:Y:S01]  /*0000*/  LDC R1, c[0x0][0x28] ;  /* 0x00000a00ff017b82 */ /* 0x000fe20000000800 */
[----:B------:R-:W1:Y:S01]  /*0010*/  S2R R0, SR_TID.X ;  /* 0x0000000000007919 */ /* 0x000e620000002100 */
[----:B------:R-:W-:-:S06]  /*0020*/  ULDC.64 UR4, c[0x0][0x208] ;  /* 0x0000820000047ab9 */ /* 0x000fcc0000000a00 */
[----:B------:R-:W2:Y:S01]  /*0030*/  LDC.64 R26, c[0x0][0x218] ;  /* 0x00008600ff1a7b82 */ /* 0x000ea20000000a00 */
[----:B------:R-:W3:Y:S01]  /*0040*/  S2R R3, SR_CTAID.X ;  /* 0x0000000000037919 */ /* 0x000ee20000002500 */
[----:B-1----:R-:W-:-:S05]  /*0050*/  IMAD.SHL.U32 R0, R0, 0x4, RZ ;  /* 0x0000000400007824 */ /* 0x002fca00078e00ff */
[----:B------:R-:W-:-:S05]  /*0060*/  LOP3.LUT R0, R0, 0x1fc, RZ, 0xc0, !PT ;  /* 0x000001fc00007812 */ /* 0x000fca00078ec0ff */
[----:B---3--:R-:W-:-:S04]  /*0070*/  IMAD R0, R3, 0x400, R0 ;  /* 0x0000040003007824 */ /* 0x008fc800078e0200 */
[C---:B------:R-:W-:Y:S01]  /*0080*/  VIADD R6, R0.reuse, 0x3 ;  /* 0x0000000300067836 */ /* 0x040fe20000000000 */
[----:B------:R-:W-:Y:S01]  /*0090*/  IADD3 R3, R0, 0x1, RZ ;  /* 0x0000000100037810 */ /* 0x000fe20007ffe0ff */
[----:B------:R-:W-:Y:S01]  /*00a0*/  VIADD R8, R0, 0x2 ;  /* 0x0000000200087836 */ /* 0x000fe20000000000 */
[----:B------:R-:W-:Y:S01]  /*00b0*/  IADD3 R7, R0, 0x200, RZ ;  /* 0x0000020000077810 */ /* 0x000fe20007ffe0ff */
[----:B------:R-:W-:-:S04]  /*00c0*/  IMAD.HI R4, R6, 0x2aaaaaab, RZ ;  /* 0x2aaaaaab06047827 */ /* 0x000fc800078e02ff */
[----:B------:R-:W-:Y:S01]  /*00d0*/  IMAD.HI R2, R3, 0x2aaaaaab, RZ ;  /* 0x2aaaaaab03027827 */ /* 0x000fe200078e02ff */
[----:B------:R-:W-:-:S03]  /*00e0*/  LEA.HI R4, R4, R4, RZ, 0x1 ;  /* 0x0000000404047211 */ /* 0x000fc600078f08ff */
[----:B------:R-:W-:Y:S01]  /*00f0*/  IMAD.HI R12, R7, 0x38e38e39, RZ ;  /* 0x38e38e39070c7827 */ /* 0x000fe200078e02ff */
[----:B------:R-:W-:-:S03]  /*0100*/  LEA.HI R2, R2, R2, RZ, 0x1 ;  /* 0x0000000202027211 */ /* 0x000fc600078f08ff */
[----:B------:R-:W-:Y:S01]  /*0110*/  IMAD.HI R10, R0, 0x38e38e39, RZ ;  /* 0x38e38e39000a7827 */ /* 0x000fe200078e02ff */
[----:B------:R-:W-:-:S03]  /*0120*/  SHF.R.U32.HI R13, RZ, 0x1f, R12 ;  /* 0x0000001fff0d7819 */ /* 0x000fc6000001160c */
[----:B------:R-:W-:Y:S01]  /*0130*/  IMAD.HI R5, R8, 0x2aaaaaab, RZ ;  /* 0x2aaaaaab08057827 */ /* 0x000fe200078e02ff */
[----:B------:R-:W-:-:S03]  /*0140*/  SHF.R.U32.HI R11, RZ, 0x1f, R10 ;  /* 0x0000001fff0b7819 */ /* 0x000fc6000001160a */
[----:B------:R-:W-:Y:S01]  /*0150*/  IMAD R2, R2, 0x6, RZ ;  /* 0x0000000602027824 */ /* 0x000fe200078e02ff */
[----:B------:R-:W-:Y:S01]  /*0160*/  LEA.HI R5, R5, R5, RZ, 0x1 ;  /* 0x0000000505057211 */ /* 0x000fe200078f08ff */
[----:B------:R-:W-:Y:S01]  /*0170*/  IMAD R9, R4, 0x6, RZ ;  /* 0x0000000604097824 */ /* 0x000fe200078e02ff */
[----:B------:R-:W-:Y:S01]  /*0180*/  LEA.HI R4, R12, R13, RZ, 0x1d ;  /* 0x0000000d0c047211 */ /* 0x000fe200078fe8ff */
[----:B------:R-:W-:Y:S01]  /*0190*/  IMAD.HI R17, R0, 0x2aaaaaab, RZ ;  /* 0x2aaaaaab00117827 */ /* 0x000fe200078e02ff */
[----:B------:R-:W-:Y:S02]  /*01a0*/  LOP3.LUT R14, RZ, R2, RZ, 0x33, !PT ;  /* 0x00000002ff0e7212 */ /* 0x000fe400078e33ff */
[----:B------:R-:W-:Y:S02]  /*01b0*/  LOP3.LUT R13, RZ, R9, RZ, 0x33, !PT ;  /* 0x00000009ff0d7212 */ /* 0x000fe400078e33ff */
[----:B------:R-:W-:Y:S01]  /*01c0*/  LEA.HI R2, R10, R11, RZ, 0x1d ;  /* 0x0000000b0a027211 */ /* 0x000fe200078fe8ff */
[----:B------:R-:W-:Y:S01]  /*01d0*/  VIADD R11, R0, 0x201 ;  /* 0x00000201000b7836 */ /* 0x000fe20000000000 */
[----:B------:R-:W-:Y:S01]  /*01e0*/  IADD3 R9, R0, 0x203, RZ ;  /* 0x0000020300097810 */ /* 0x000fe20007ffe0ff */
[----:B------:R-:W-:Y:S01]  /*01f0*/  IMAD R10, R5, 0x6, RZ ;  /* 0x00000006050a7824 */ /* 0x000fe200078e02ff */
[----:B------:R-:W-:Y:S01]  /*0200*/  IADD3 R12, R0, 0x202, RZ ;  /* 0x00000202000c7810 */ /* 0x000fe20007ffe0ff */
[----:B------:R-:W-:Y:S01]  /*0210*/  IMAD.IADD R6, R6, 0x1, R13 ;  /* 0x0000000106067824 */ /* 0x000fe200078e020d */
[----:B------:R-:W-:Y:S01]  /*0220*/  LEA R2, R2, 0xf, 0x4 ;  /* 0x0000000f02027811 */ /* 0x000fe200078e20ff */
[----:B------:R-:W-:Y:S01]  /*0230*/  IMAD.HI R13, R11, 0x2aaaaaab, RZ ;  /* 0x2aaaaaab0b0d7827 */ /* 0x000fe200078e02ff */
[----:B------:R-:W-:-:S02]  /*0240*/  LOP3.LUT R15, RZ, R10, RZ, 0x33, !PT ;  /* 0x0000000aff0f7212 */ /* 0x000fc400078e33ff */
[----:B------:R-:W-:Y:S01]  /*0250*/  IABS R6, R6 ;  /* 0x0000000600067213 */ /* 0x000fe20000000000 */
[----:B------:R-:W-:Y:S01]  /*0260*/  IMAD.IADD R3, R3, 0x1, R14 ;  /* 0x0000000103037824 */ /* 0x000fe200078e020e */
[----:B------:R-:W-:Y:S01]  /*0270*/  LEA.HI R13, R13, R13, RZ, 0x1 ;  /* 0x0000000d0d0d7211 */ /* 0x000fe200078f08ff */
[----:B------:R-:W-:Y:S01]  /*0280*/  IMAD.HI R14, R9, 0x2aaaaaab, RZ ;  /* 0x2aaaaaab090e7827 */ /* 0x000fe200078e02ff */
[----:B------:R-:W-:Y:S02]  /*0290*/  IADD3 R6, R6, -0x3, RZ ;  /* 0xfffffffd06067810 */ /* 0x000fe40007ffe0ff */
[----:B------:R-:W-:Y:S01]  /*02a0*/  IABS R3, R3 ;  /* 0x0000000300037213 */ /* 0x000fe20000000000 */
[----:B------:R-:W-:Y:S01]  /*02b0*/  IMAD.IADD R8, R8, 0x1, R15 ;  /* 0x0000000108087824 */ /* 0x000fe200078e020f */
[----:B------:R-:W-:Y:S01]  /*02c0*/  LEA.HI R16, R14, R14, RZ, 0x1 ;  /* 0x0000000e0e107211 */ /* 0x000fe200078f08ff */
[----:B------:R-:W-:Y:S01]  /*02d0*/  IMAD.HI R18, R12, 0x2aaaaaab, RZ ;  /* 0x2aaaaaab0c127827 */ /* 0x000fe200078e02ff */
[----:B------:R-:W-:-:S02]  /*02e0*/  LEA.HI R14, R17, R17, RZ, 0x1 ;  /* 0x00000011110e7211 */ /* 0x000fc400078f08ff */
[----:B------:R-:W-:Y:S01]  /*02f0*/  LEA R4, R4, 0xf, 0x4 ;  /* 0x0000000f04047811 */ /* 0x000fe200078e20ff */
[----:B------:R-:W-:Y:S01]  /*0300*/  IMAD R15, R13, 0x6, RZ ;  /* 0x000000060d0f7824 */ /* 0x000fe200078e02ff */
[----:B------:R-:W-:Y:S01]  /*0310*/  LEA.HI R13, R18, R18, RZ, 0x1 ;  /* 0x00000012120d7211 */ /* 0x000fe200078f08ff */
[----:B------:R-:W-:-:S03]  /*0320*/  IMAD.HI R10, R7, 0x2aaaaaab, RZ ;  /* 0x2aaaaaab070a7827 */ /* 0x000fc600078e02ff */
[----:B------:R-:W-:Y:S01]  /*0330*/  LOP3.LUT R18, RZ, R15, RZ, 0x33, !PT ;  /* 0x0000000fff127212 */ /* 0x000fe200078e33ff */
[----:B------:R-:W-:Y:S01]  /*0340*/  IMAD.HI R15, R14, 0x2aaaaaab, RZ ;  /* 0x2aaaaaab0e0f7827 */ /* 0x000fe200078e02ff */
[----:B------:R-:W-:-:S03]  /*0350*/  LEA.HI R10, R10, R10, RZ, 0x1 ;  /* 0x0000000a0a0a7211 */ /* 0x000fc600078f08ff */
[----:B------:R-:W-:Y:S01]  /*0360*/  IMAD R16, R16, 0x6, RZ ;  /* 0x0000000610107824 */ /* 0x000fe200078e02ff */
[----:B------:R-:W-:Y:S01]  /*0370*/  LEA.HI R15, R15, R15, RZ, 0x1 ;  /* 0x0000000f0f0f7211 */ /* 0x000fe200078f08ff */
[----:B------:R-:W-:Y:S02]  /*0380*/  IMAD.IADD R11, R11, 0x1, R18 ;  /* 0x000000010b0b7824 */ /* 0x000fe400078e0212 */
[----:B------:R-:W-:Y:S01]  /*0390*/  IMAD R18, R13, 0x6, RZ ;  /* 0x000000060d127824 */ /* 0x000fe200078e02ff */
[----:B------:R-:W-:Y:S01]  /*03a0*/  LOP3.LUT R16, RZ, R16, RZ, 0x33, !PT ;  /* 0x00000010ff107212 */ /* 0x000fe200078e33ff */
[----:B------:R-:W-:-:S03]  /*03b0*/  IMAD.HI R17, R10, 0x2aaaaaab, RZ ;  /* 0x2aaaaaab0a117827 */ /* 0x000fc600078e02ff */
[----:B------:R-:W-:Y:S01]  /*03c0*/  IADD3 R9, R9, R16, RZ ;  /* 0x0000001009097210 */ /* 0x000fe20007ffe0ff */
[----:B------:R-:W-:Y:S01]  /*03d0*/  IMAD R15, R15, 0x6, RZ ;  /* 0x000000060f0f7824 */ /* 0x000fe200078e02ff */
[----:B------:R-:W-:Y:S01]  /*03e0*/  LOP3.LUT R21, RZ, R18, RZ, 0x33, !PT ;  /* 0x00000012ff157212 */ /* 0x000fe200078e33ff */
[----:B------:R-:W-:Y:S01]  /*03f0*/  IMAD.HI R16, R5, 0x2aaaaaab, RZ ;  /* 0x2aaaaaab05107827 */ /* 0x000fe200078e02ff */
[----:B------:R-:W-:Y:S02]  /*0400*/  LEA.HI R18, R17, R17, RZ, 0x1 ;  /* 0x0000001111127211 */ /* 0x000fe400078f08ff */
[----:B------:R-:W-:Y:S01]  /*0410*/  LOP3.LUT R17, RZ, R15, RZ, 0x33, !PT ;  /* 0x0000000fff117212 */ /* 0x000fe200078e33ff */
[----:B------:R-:W-:Y:S01]  /*0420*/  IMAD R15, R14, 0x6, RZ ;  /* 0x000000060e0f7824 */ /* 0x000fe200078e02ff */
[----:B------:R-:W-:Y:S01]  /*0430*/  LEA.HI R16, R16, R16, RZ, 0x1 ;  /* 0x0000001010107211 */ /* 0x000fe200078f08ff */
[----:B------:R-:W-:Y:S01]  /*0440*/  IMAD R19, R10, 0x6, RZ ;  /* 0x000000060a137824 */ /* 0x000fe200078e02ff */
[----:B------:R-:W-:Y:S01]  /*0450*/  IABS R9, R9 ;  /* 0x0000000900097213 */ /* 0x000fe20000000000 */
[----:B------:R-:W-:Y:S01]  /*0460*/  IMAD R18, R18, 0x6, RZ ;  /* 0x0000000612127824 */ /* 0x000fe200078e02ff */
[----:B------:R-:W-:Y:S01]  /*0470*/  LOP3.LUT R15, RZ, R15, RZ, 0x33, !PT ;  /* 0x0000000fff0f7212 */ /* 0x000fe200078e33ff */
[----:B------:R-:W-:Y:S01]  /*0480*/  IMAD R16, R16, 0x6, RZ ;  /* 0x0000000610107824 */ /* 0x000fe200078e02ff */
[----:B------:R-:W-:Y:S01]  /*0490*/  LOP3.LUT R20, RZ, R19, RZ, 0x33, !PT ;  /* 0x00000013ff147212 */ /* 0x000fe200078e33ff */
[----:B------:R-:W-:-:S03]  /*04a0*/  IMAD.HI R19, R13, 0x2aaaaaab, RZ ;  /* 0x2aaaaaab0d137827 */ /* 0x000fc600078e02ff */
[----:B------:R-:W-:Y:S01]  /*04b0*/  LOP3.LUT R16, RZ, R16, RZ, 0x33, !PT ;  /* 0x00000010ff107212 */ /* 0x000fe200078e33ff */
[----:B------:R-:W-:Y:S01]  /*04c0*/  IMAD.IADD R15, R0, 0x1, R15 ;  /* 0x00000001000f7824 */ /* 0x000fe200078e020f */
[----:B------:R-:W-:Y:S01]  /*04d0*/  LEA.HI R19, R19, R19, RZ, 0x1 ;  /* 0x0000001313137211 */ /* 0x000fe200078f08ff */
[----:B------:R-:W-:Y:S01]  /*04e0*/  IMAD.IADD R14, R14, 0x1, R17 ;  /* 0x000000010e0e7824 */ /* 0x000fe200078e0211 */
[----:B------:R-:W-:Y:S01]  /*04f0*/  IADD3 R5, R5, R16, RZ ;  /* 0x0000001005057210 */ /* 0x000fe20007ffe0ff */
[----:B------:R-:W-:Y:S01]  /*0500*/  VIADD R3, R3, 0xfffffffd ;  /* 0xfffffffd03037836 */ /* 0x000fe20000000000 */
[----:B------:R-:W-:Y:S01]  /*0510*/  IABS R15, R15 ;  /* 0x0000000f000f7213 */ /* 0x000fe20000000000 */
[----:B------:R-:W-:Y:S01]  /*0520*/  IMAD R19, R19, 0x6, RZ ;  /* 0x0000000613137824 */ /* 0x000fe200078e02ff */
[----:B------:R-:W-:Y:S01]  /*0530*/  IABS R16, R8 ;  /* 0x0000000800107213 */ /* 0x000fe20000000000 */
[----:B------:R-:W-:Y:S01]  /*0540*/  IMAD.IADD R7, R7, 0x1, R20 ;  /* 0x0000000107077824 */ /* 0x000fe200078e0214 */
[----:B------:R-:W-:Y:S01]  /*0550*/  LOP3.LUT R17, RZ, R18, RZ, 0x33, !PT ;  /* 0x00000012ff117212 */ /* 0x000fe200078e33ff */
[----:B------:R-:W-:Y:S01]  /*0560*/  IMAD.MOV.U32 R8, RZ, RZ, R15 ;  /* 0x000000ffff087224 */ /* 0x000fe200078e000f */
[----:B------:R-:W-:Y:S01]  /*0570*/  LOP3.LUT R18, RZ, R19, RZ, 0x33, !PT ;  /* 0x00000013ff127212 */ /* 0x000fe200078e33ff */
[----:B------:R-:W-:Y:S01]  /*0580*/  IMAD.MOV.U32 R15, RZ, RZ, R16 ;  /* 0x000000ffff0f7224 */ /* 0x000fe200078e0010 */
[----:B------:R-:W-:Y:S01]  /*0590*/  IABS R16, R3 ;  /* 0x0000000300107213 */ /* 0x000fe20000000000 */
[----:B------:R-:W-:Y:S01]  /*05a0*/  IMAD.IADD R10, R10, 0x1, R17 ;  /* 0x000000010a0a7824 */ /* 0x000fe200078e0211 */
[----:B------:R-:W-:Y:S01]  /*05b0*/  IADD3 R8, R8, -0x3, RZ ;  /* 0xfffffffd08087810 */ /* 0x000fe20007ffe0ff */
[----:B------:R-:W-:Y:S01]  /*05c0*/  VIADD R15, R15, 0xfffffffd ;  /* 0xfffffffd0f0f7836 */ /* 0x000fe20000000000 */
[----:B------:R-:W-:Y:S01]  /*05d0*/  IADD3 R13, R13, R18, RZ ;  /* 0x000000120d0d7210 */ /* 0x000fe20007ffe0ff */
[----:B------:R-:W-:Y:S01]  /*05e0*/  IMAD.IADD R12, R12, 0x1, R21 ;  /* 0x000000010c0c7824 */ /* 0x000fe200078e0215 */
[----:B------:R-:W-:-:S02]  /*05f0*/  IABS R8, R8 ;  /* 0x0000000800087213 */ /* 0x000fc40000000000 */
[----:B------:R-:W-:Y:S02]  /*0600*/  IABS R17, R15 ;  /* 0x0000000f00117213 */ /* 0x000fe40000000000 */
[----:B------:R-:W-:Y:S01]  /*0610*/  IABS R18, R12 ;  /* 0x0000000c00127213 */ /* 0x000fe20000000000 */
[----:B------:R-:W-:Y:S01]  /*0620*/  IMAD.MOV.U32 R3, RZ, RZ, R8 ;  /* 0x000000ffff037224 */ /* 0x000fe200078e0008 */
[----:B------:R-:W-:Y:S01]  /*0630*/  IABS R12, R14 ;  /* 0x0000000e000c7213 */ /* 0x000fe20000000000 */
[----:B------:R-:W-:Y:S01]  /*0640*/  IMAD.IADD R8, R2, 0x1, -R17 ;  /* 0x0000000102087824 */ /* 0x000fe200078e0a11 */
[----:B------:R-:W-:Y:S02]  /*0650*/  IABS R17, R7 ;  /* 0x0000000700117213 */ /* 0x000fe40000000000 */
[----:B------:R-:W-:Y:S02]  /*0660*/  IABS R7, R11 ;  /* 0x0000000b00077213 */ /* 0x000fe40000000000 */
[----:B------:R-:W-:Y:S01]  /*0670*/  MOV R14, R18 ;  /* 0x00000012000e7202 */ /* 0x000fe20000000f00 */
[----:B------:R-:W-:Y:S01]  /*0680*/  IMAD.MOV.U32 R11, RZ, RZ, R17 ;  /* 0x000000ffff0b7224 */ /* 0x000fe200078e0011 */
[----:B------:R-:W-:-:S02]  /*0690*/  IABS R18, R10 ;  /* 0x0000000a00127213 */ /* 0x000fc40000000000 */
[----:B------:R-:W-:Y:S01]  /*06a0*/  IABS R19, R6 ;  /* 0x0000000600137213 */ /* 0x000fe20000000000 */
[----:B------:R-:W-:Y:S01]  /*06b0*/  VIADD R11, R11, 0xfffffffd ;  /* 0xfffffffd0b0b7836 */ /* 0x000fe20000000000 */
[----:B------:R-:W-:Y:S01]  /*06c0*/  MOV R15, R16 ;  /* 0x00000010000f7202 */ /* 0x000fe20000000f00 */
[----:B------:R-:W-:Y:S01]  /*06d0*/  IMAD.IADD R16, R2, 0x1, -R3 ;  /* 0x0000000102107824 */ /* 0x000fe200078e0a03 */
[----:B------:R-:W-:Y:S02]  /*06e0*/  IABS R17, R5 ;  /* 0x0000000500117213 */ /* 0x000fe40000000000 */
[----:B------:R-:W-:Y:S02]  /*06f0*/  IADD3 R10, R14, -0x3, RZ ;  /* 0xfffffffd0e0a7810 */ /* 0x000fe40007ffe0ff */
[----:B------:R-:W-:Y:S01]  /*0700*/  IADD3 R5, R7, -0x3, RZ ;  /* 0xfffffffd07057810 */ /* 0x000fe20007ffe0ff */
[----:B------:R-:W-:Y:S01]  /*0710*/  VIADD R7, R9, 0xfffffffd ;  /* 0xfffffffd09077836 */ /* 0x000fe20000000000 */
[----:B------:R-:W-:Y:S01]  /*0720*/  IABS R14, R13 ;  /* 0x0000000d000e7213 */ /* 0x000fe20000000000 */
[----:B------:R-:W-:Y:S01]  /*0730*/  VIADD R9, R12, 0xfffffffd ;  /* 0xfffffffd0c097836 */ /* 0x000fe20000000000 */
[----:B------:R-:W-:Y:S01]  /*0740*/  IABS R13, R11 ;  /* 0x0000000b000d7213 */ /* 0x000fe20000000000 */
[----:B------:R-:W-:Y:S01]  /*0750*/  IMAD.MOV.U32 R11, RZ, RZ, R18 ;  /* 0x000000ffff0b7224 */ /* 0x000fe200078e0012 */
[----:B------:R-:W-:-:S02]  /*0760*/  IADD3 R15, R2, -R15, RZ ;  /* 0x8000000f020f7210 */ /* 0x000fc40007ffe0ff */
[----:B------:R-:W-:Y:S02]  /*0770*/  IADD3 R6, R2, -R19, RZ ;  /* 0x8000001302067210 */ /* 0x000fe40007ffe0ff */
[----:B------:R-:W1:Y:S01]  /*0780*/  LDC.64 R2, c[0x0][0x210] ;  /* 0x00008400ff027b82 */ /* 0x000e620000000a00 */
[----:B------:R-:W-:Y:S02]  /*0790*/  IABS R18, R10 ;  /* 0x0000000a00127213 */ /* 0x000fe40000000000 */
[----:B------:R-:W-:Y:S02]  /*07a0*/  MOV R10, R14 ;  /* 0x0000000e000a7202 */ /* 0x000fe40000000f00 */
[----:B------:R-:W-:Y:S02]  /*07b0*/  MOV R12, R17 ;  /* 0x00000011000c7202 */ /* 0x000fe40000000f00 */
[----:B------:R-:W-:Y:S01]  /*07c0*/  IABS R19, R7 ;  /* 0x0000000700137213 */ /* 0x000fe20000000000 */
[----:B------:R-:W-:Y:S01]  /*07d0*/  VIADD R7, R11, 0xfffffffd ;  /* 0xfffffffd0b077836 */ /* 0x000fe20000000000 */
[----:B------:R-:W-:Y:S01]  /*07e0*/  IABS R17, R5 ;  /* 0x0000000500117213 */ /* 0x000fe20000000000 */
[----:B------:R-:W-:Y:S01]  /*07f0*/  VIADD R10, R10, 0xfffffffd ;  /* 0xfffffffd0a0a7836 */ /* 0x000fe20000000000 */
[----:B------:R-:W-:Y:S01]  /*0800*/  IABS R14, R9 ;  /* 0x00000009000e7213 */ /* 0x000fe20000000000 */
[----:B------:R-:W-:Y:S01]  /*0810*/  VIADD R5, R12, 0xfffffffd ;  /* 0xfffffffd0c057836 */ /* 0x000fe20000000000 */
[----:B------:R-:W-:-:S02]  /*0820*/  MOV R9, R13 ;  /* 0x0000000d00097202 */ /* 0x000fc40000000f00 */
[----:B------:R-:W-:Y:S02]  /*0830*/  IABS R7, R7 ;  /* 0x0000000700077213 */ /* 0x000fe40000000000 */
[----:B------:R-:W-:Y:S01]  /*0840*/  MOV R11, R17 ;  /* 0x00000011000b7202 */ /* 0x000fe20000000f00 */
[----:B------:R-:W-:Y:S01]  /*0850*/  IMAD.MOV.U32 R17, RZ, RZ, R19 ;  /* 0x000000ffff117224 */ /* 0x000fe200078e0013 */
[----:B------:R-:W-:Y:S02]  /*0860*/  MOV R13, R18 ;  /* 0x00000012000d7202 */ /* 0x000fe40000000f00 */
[----:B------:R-:W-:Y:S02]  /*0870*/  MOV R12, R14 ;  /* 0x0000000e000c7202 */ /* 0x000fe40000000f00 */
[----:B------:R-:W-:Y:S01]  /*0880*/  IABS R14, R10 ;  /* 0x0000000a000e7213 */ /* 0x000fe20000000000 */
[----:B------:R-:W-:Y:S01]  /*0890*/  IMAD.MOV.U32 R10, RZ, RZ, R7 ;  /* 0x000000ffff0a7224 */ /* 0x000fe200078e0007 */
[----:B------:R-:W-:Y:S01]  /*08a0*/  IABS R19, R5 ;  /* 0x0000000500137213 */ /* 0x000fe20000000000 */
[C---:B------:R-:W-:Y:S01]  /*08b0*/  IMAD.IADD R5, R4.reuse, 0x1, -R9 ;  /* 0x0000000104057824 */ /* 0x040fe200078e0a09 */
[----:B------:R-:W-:Y:S01]  /*08c0*/  IADD3 R9, R4, -R11, RZ ;  /* 0x8000000b04097210 */ /* 0x000fe20007ffe0ff */
[----:B------:R-:W-:Y:S01]  /*08d0*/  IMAD.IADD R11, R4, 0x1, -R13 ;  /* 0x00000001040b7824 */ /* 0x000fe200078e0a0d */
[----:B------:R-:W-:Y:S01]  /*08e0*/  MOV R7, R14 ;  /* 0x0000000e00077202 */ /* 0x000fe20000000f00 */
[----:B------:R-:W-:Y:S01]  /*08f0*/  IMAD R13, R12, -0x4, R16 ;  /* 0xfffffffc0c0d7824 */ /* 0x000fe200078e0210 */
[----:B------:R-:W-:Y:S01]  /*0900*/  IADD3 R4, R4, -R17, RZ ;  /* 0x8000001104047210 */ /* 0x000fe20007ffe0ff */
[----:B------:R-:W-:-:S02]  /*0910*/  IMAD R17, R19, -0x4, R8 ;  /* 0xfffffffc13117824 */ /* 0x000fc400078e0208 */
[----:B------:R-:W-:Y:S02]  /*0920*/  IMAD R15, R12, -0x4, R15 ;  /* 0xfffffffc0c0f7824 */ /* 0x000fe400078e020f */
[----:B------:R-:W-:Y:S02]  /*0930*/  IMAD R19, R19, -0x4, R6 ;  /* 0xfffffffc13137824 */ /* 0x000fe400078e0206 */
[C---:B------:R-:W-:Y:S02]  /*0940*/  IMAD R5, R10.reuse, -0x4, R5 ;  /* 0xfffffffc0a057824 */ /* 0x040fe400078e0205 */
[----:B------:R-:W-:Y:S02]  /*0950*/  IMAD R9, R10, -0x4, R9 ;  /* 0xfffffffc0a097824 */ /* 0x000fe400078e0209 */
[C---:B------:R-:W-:Y:S02]  /*0960*/  IMAD R11, R7.reuse, -0x4, R11 ;  /* 0xfffffffc070b7824 */ /* 0x040fe400078e020b */
[----:B------:R-:W-:-:S02]  /*0970*/  IMAD R7, R7, -0x4, R4 ;  /* 0xfffffffc07077824 */ /* 0x000fc400078e0204 */
[----:B-1----:R-:W-:-:S04]  /*0980*/  IMAD.WIDE R12, R13, 0x4, R2 ;  /* 0x000000040d0c7825 */ /* 0x002fc800078e0202 */
[--C-:B------:R-:W-:Y:S01]  /*0990*/  IMAD.WIDE R14, R15, 0x4, R2.reuse ;  /* 0x000000040f0e7825 */ /* 0x100fe200078e0202 */
[----:B------:R-:W3:Y:S03]  /*09a0*/  LDG.E.EL R4, desc[UR4][R12.64] ;  /* 0x000000040c047981 */ /* 0x000ee6000c2e1900 */
[----:B------:R-:W-:-:S04]  /*09b0*/  IMAD.WIDE R16, R17, 0x4, R2 ;  /* 0x0000000411107825 */ /* 0x000fc800078e0202 */
[--C-:B------:R-:W-:Y:S01]  /*09c0*/  IMAD.WIDE R18, R19, 0x4, R2.reuse ;  /* 0x0000000413127825 */ /* 0x100fe200078e0202 */
[----:B------:R-:W3:Y:S03]  /*09d0*/  LDG.E.EL R6, desc[UR4][R16.64] ;  /* 0x0000000410067981 */ /* 0x000ee6000c2e1900 */
[--C-:B------:R-:W-:Y:S02]  /*09e0*/  IMAD.WIDE R20, R5, 0x4, R2.reuse ;  /* 0x0000000405147825 */ /* 0x100fe400078e0202 */
[----:B------:R-:W3:Y:S02]  /*09f0*/  LDG.E.EL R5, desc[UR4][R14.64] ;  /* 0x000000040e057981 */ /* 0x000ee4000c2e1900 */
[--C-:B------:R-:W-:Y:S02]  /*0a00*/  IMAD.WIDE R22, R9, 0x4, R2.reuse ;  /* 0x0000000409167825 */ /* 0x100fe400078e0202 */
[----:B------:R-:W4:Y:S02]  /*0a10*/  LDG.E.EL R8, desc[UR4][R20.64] ;  /* 0x0000000414087981 */ /* 0x000f24000c2e1900 */
[----:B------:R-:W-:-:S02]  /*0a20*/  IMAD.WIDE R24, R11, 0x4, R2 ;  /* 0x000000040b187825 */ /* 0x000fc400078e0202 */
[----:B------:R-:W4:Y:S02]  /*0a30*/  LDG.E.EL R9, desc[UR4][R22.64] ;  /* 0x0000000416097981 */ /* 0x000f24000c2e1900 */
[----:B------:R-:W-:Y:S02]  /*0a40*/  IMAD.WIDE R2, R7, 0x4, R2 ;  /* 0x0000000407027825 */ /* 0x000fe400078e0202 */
[----:B------:R-:W3:Y:S04]  /*0a50*/  LDG.E.EL R7, desc[UR4][R18.64] ;  /* 0x0000000412077981 */ /* 0x000ee8000c2e1900 */
[----:B------:R-:W4:Y:S04]  /*0a60*/  LDG.E.EL R10, desc[UR4][R24.64] ;  /* 0x00000004180a7981 */ /* 0x000f28000c2e1900 */
[----:B------:R-:W4:Y:S01]  /*0a70*/  LDG.E.EL R11, desc[UR4][R2.64] ;  /* 0x00000004020b7981 */ /* 0x000f22000c2e1900 */
[----:B--2---:R-:W-:-:S05]  /*0a80*/  IMAD.WIDE R26, R0, 0x4, R26 ;  /* 0x00000004001a7825 */ /* 0x004fca00078e021a */
[----:B---3--:R-:W-:Y:S04]  /*0a90*/  STG.E.128 desc[UR4][R26.64], R4 ;  /* 0x000000041a007986 */ /* 0x008fe8000c101d04 */
[----:B----4-:R-:W-:Y:S01]  /*0aa0*/  STG.E.128 desc[UR4][R26.64+0x800], R8 ;  /* 0x000800081a007986 */ /* 0x010fe2000c101d04 */
[----:B------:R-:W-:Y:S05]  /*0ab0*/  EXIT ;  /* 0x000000000000794d */ /* 0x000fea0003800000 */
.L_x_0:
[----:B------:R-:W-:-:S00]  /*0ac0*/  BRA `(.L_x_0) ;  /* 0xfffffffc00fc7947 */ /* 0x000fc0000383ffff */
[----:B------:R-:W-:-:S00]  /*0ad0*/  NOP ;  /* 0x0000000000007918 */ /* 0x000fc00000000000 */
        /* <DEDUP_REMOVED lines=10> */
.L_x_1:


//--------------------- .nv.constant0.triton_poi_fused_reflection_pad2d_6 --------------------------
	.section	.nv.constant0.triton_poi_fused_reflection_pad2d_6,"a",@progbits
	.sectionflags	@""
	.align	4
.nv.constant0.triton_poi_fused_reflection_pad2d_6:
	.zero		548
